//
// Generated by NVIDIA NVVM Compiler
//
// Compiler Build ID: CL-36424714
// Cuda compilation tools, release 13.0, V13.0.88
// Based on NVVM 20.0.0
//

.version 9.0
.target sm_100
.address_size 64

	// .globl	_Z7mmtt_smPKfS0_Pfi
// _ZZ7mmtt_smPKfS0_PfiE4Asub has been demoted
// _ZZ7mmtt_smPKfS0_PfiE4Bsub has been demoted

.visible .entry _Z7mmtt_smPKfS0_Pfi(
	.param .u64 .ptr .align 1 _Z7mmtt_smPKfS0_Pfi_param_0,
	.param .u64 .ptr .align 1 _Z7mmtt_smPKfS0_Pfi_param_1,
	.param .u64 .ptr .align 1 _Z7mmtt_smPKfS0_Pfi_param_2,
	.param .u32 _Z7mmtt_smPKfS0_Pfi_param_3
)
{
	.reg .pred 	%p<8>;
	.reg .b32 	%r<42>;
	.reg .b32 	%f<63>;
	.reg .b64 	%rd<13>;
	// demoted variable
	.shared .align 4 .b8 _ZZ7mmtt_smPKfS0_PfiE4Asub[1024];
	// demoted variable
	.shared .align 4 .b8 _ZZ7mmtt_smPKfS0_PfiE4Bsub[1024];
	ld.param.u64 	%rd4, [_Z7mmtt_smPKfS0_Pfi_param_0];
	ld.param.u64 	%rd5, [_Z7mmtt_smPKfS0_Pfi_param_1];
	ld.param.u64 	%rd6, [_Z7mmtt_smPKfS0_Pfi_param_2];
	ld.param.u32 	%r23, [_Z7mmtt_smPKfS0_Pfi_param_3];
	mov.u32 	%r37, %tid.x;
	mov.u32 	%r39, %tid.y;
	mov.u32 	%r24, %ctaid.y;
	mov.u32 	%r25, %ntid.y;
	mad.lo.s32 	%r3, %r24, %r25, %r39;
	mov.u32 	%r26, %ctaid.x;
	mov.u32 	%r27, %ntid.x;
	mad.lo.s32 	%r4, %r26, %r27, %r37;
	setp.lt.s32 	%p1, %r23, 1;
	mov.f32 	%f62, 0f00000000;
	@%p1 bra 	$L__BB0_7;
	add.s32 	%r28, %r23, 15;
	shr.u32 	%r29, %r28, 4;
	shl.b32 	%r30, %r39, 6;
	mov.u32 	%r31, _ZZ7mmtt_smPKfS0_PfiE4Asub;
	add.s32 	%r5, %r31, %r30;
	shl.b32 	%r32, %r37, 2;
	add.s32 	%r6, %r5, %r32;
	mov.u32 	%r33, _ZZ7mmtt_smPKfS0_PfiE4Bsub;
	add.s32 	%r8, %r33, %r32;
	add.s32 	%r7, %r8, %r30;
	neg.s32 	%r41, %r29;
	mad.lo.s32 	%r40, %r23, %r4, %r39;
	mad.lo.s32 	%r38, %r37, %r23, %r3;
	shl.b32 	%r12, %r23, 4;
	cvta.to.global.u64 	%rd1, %rd4;
	cvta.to.global.u64 	%rd2, %rd5;
	mov.f32 	%f62, 0f00000000;
$L__BB0_2:
	setp.ge.u32 	%p2, %r3, %r23;
	mul.wide.s32 	%rd7, %r40, 4;
	add.s64 	%rd3, %rd2, %rd7;
	setp.ge.s32 	%p3, %r37, %r23;
	mov.f32 	%f60, 0f00000000;
	or.pred  	%p4, %p2, %p3;
	@%p4 bra 	$L__BB0_4;
	mul.wide.u32 	%rd8, %r38, 4;
	add.s64 	%rd9, %rd1, %rd8;
	ld.global.f32 	%f60, [%rd9];
$L__BB0_4:
	st.shared.f32 	[%r6], %f60;
	max.s32 	%r34, %r4, %r39;
	setp.ge.s32 	%p5, %r34, %r23;
	mov.f32 	%f61, 0f00000000;
	@%p5 bra 	$L__BB0_6;
	ld.global.f32 	%f61, [%rd3];
$L__BB0_6:
	st.shared.f32 	[%r7], %f61;
	bar.sync 	0;
	ld.shared.f32 	%f12, [%r5];
	ld.shared.f32 	%f13, [%r8];
	fma.rn.f32 	%f14, %f12, %f13, %f62;
	ld.shared.f32 	%f15, [%r5+4];
	ld.shared.f32 	%f16, [%r8+64];
	fma.rn.f32 	%f17, %f15, %f16, %f14;
	ld.shared.f32 	%f18, [%r5+8];
	ld.shared.f32 	%f19, [%r8+128];
	fma.rn.f32 	%f20, %f18, %f19, %f17;
	ld.shared.f32 	%f21, [%r5+12];
	ld.shared.f32 	%f22, [%r8+192];
	fma.rn.f32 	%f23, %f21, %f22, %f20;
	ld.shared.f32 	%f24, [%r5+16];
	ld.shared.f32 	%f25, [%r8+256];
	fma.rn.f32 	%f26, %f24, %f25, %f23;
	ld.shared.f32 	%f27, [%r5+20];
	ld.shared.f32 	%f28, [%r8+320];
	fma.rn.f32 	%f29, %f27, %f28, %f26;
	ld.shared.f32 	%f30, [%r5+24];
	ld.shared.f32 	%f31, [%r8+384];
	fma.rn.f32 	%f32, %f30, %f31, %f29;
	ld.shared.f32 	%f33, [%r5+28];
	ld.shared.f32 	%f34, [%r8+448];
	fma.rn.f32 	%f35, %f33, %f34, %f32;
	ld.shared.f32 	%f36, [%r5+32];
	ld.shared.f32 	%f37, [%r8+512];
	fma.rn.f32 	%f38, %f36, %f37, %f35;
	ld.shared.f32 	%f39, [%r5+36];
	ld.shared.f32 	%f40, [%r8+576];
	fma.rn.f32 	%f41, %f39, %f40, %f38;
	ld.shared.f32 	%f42, [%r5+40];
	ld.shared.f32 	%f43, [%r8+640];
	fma.rn.f32 	%f44, %f42, %f43, %f41;
	ld.shared.f32 	%f45, [%r5+44];
	ld.shared.f32 	%f46, [%r8+704];
	fma.rn.f32 	%f47, %f45, %f46, %f44;
	ld.shared.f32 	%f48, [%r5+48];
	ld.shared.f32 	%f49, [%r8+768];
	fma.rn.f32 	%f50, %f48, %f49, %f47;
	ld.shared.f32 	%f51, [%r5+52];
	ld.shared.f32 	%f52, [%r8+832];
	fma.rn.f32 	%f53, %f51, %f52, %f50;
	ld.shared.f32 	%f54, [%r5+56];
	ld.shared.f32 	%f55, [%r8+896];
	fma.rn.f32 	%f56, %f54, %f55, %f53;
	ld.shared.f32 	%f57, [%r5+60];
	ld.shared.f32 	%f58, [%r8+960];
	fma.rn.f32 	%f62, %f57, %f58, %f56;
	bar.sync 	0;
	add.s32 	%r41, %r41, 1;
	setp.ne.s32 	%p6, %r41, 0;
	add.s32 	%r40, %r40, 16;
	add.s32 	%r39, %r39, 16;
	add.s32 	%r38, %r38, %r12;
	add.s32 	%r37, %r37, 16;
	@%p6 bra 	$L__BB0_2;
$L__BB0_7:
	max.s32 	%r35, %r3, %r4;
	setp.ge.s32 	%p7, %r35, %r23;
	@%p7 bra 	$L__BB0_9;
	mad.lo.s32 	%r36, %r23, %r3, %r4;
	cvta.to.global.u64 	%rd10, %rd6;
	mul.wide.s32 	%rd11, %r36, 4;
	add.s64 	%rd12, %rd10, %rd11;
	st.global.f32 	[%rd12], %f62;
$L__BB0_9:
	ret;

}


// ===== COMPILED SASS (sm_100) =====

	.target	sm_100

	.elftype	@"ET_EXEC"


//--------------------- .note.nv.tkinfo           --------------------------
	.section	.note.nv.tkinfo,"",@"SHT_NOTE"
	.sectionflags	@"SHF_NOTE_NV_TKINFO"
	.tkinfo
        /*0018*/ 	.word	0x00000002
        /*0030*/ 	.string	""
        /*0030*/ 	.string	"ptxas"
        /*0030*/ 	.string	"Cuda compilation tools, release 13.0, V13.0.88"
        /*0030*/ 	.string	"Build cuda_13.0.r13.0/compiler.36424714_0"
        /*0030*/ 	.string	"-arch sm_100 -m 64 "



//--------------------- .note.nv.cuinfo           --------------------------
	.section	.note.nv.cuinfo,"",@"SHT_NOTE"
	.sectionflags	@"SHF_NOTE_NV_CUINFO"
        /*0018*/ 	.short	0x0002
        /*001a*/ 	.short	0x0064
        /*001c*/ 	.short	0x0082
	.zero		2


//--------------------- .nv.info                  --------------------------
	.section	.nv.info,"",@"SHT_CUDA_INFO"
	.align	4


	//----- nvinfo : EIATTR_REGCOUNT
	.align		4
        /*0000*/ 	.byte	0x04, 0x2f
        /*0002*/ 	.short	(.L_1 - .L_0)
	.align		4
.L_0:
        /*0004*/ 	.word	index@(_Z7mmtt_smPKfS0_Pfi)
        /*0008*/ 	.word	0x00000020


	//----- nvinfo : EIATTR_FRAME_SIZE
	.align		4
.L_1:
        /*000c*/ 	.byte	0x04, 0x11
        /*000e*/ 	.short	(.L_3 - .L_2)
	.align		4
.L_2:
        /*0010*/ 	.word	index@(_Z7mmtt_smPKfS0_Pfi)
        /*0014*/ 	.word	0x00000000


	//----- nvinfo : EIATTR_MIN_STACK_SIZE
	.align		4
.L_3:
        /*0018*/ 	.byte	0x04, 0x12
        /*001a*/ 	.short	(.L_5 - .L_4)
	.align		4
.L_4:
        /*001c*/ 	.word	index@(_Z7mmtt_smPKfS0_Pfi)
        /*0020*/ 	.word	0x00000000
.L_5:


//--------------------- .nv.compat                --------------------------
	.section	.nv.compat,"",@"SHT_CUDA_COMPAT_INFO"
	.align	4
        /*0000*/ 	.byte	0x02, 0x09, 0x00, 0x00, 0x02, 0x02, 0x01, 0x00, 0x02, 0x05, 0x05, 0x00, 0x03, 0x07, 0x01, 0x01
        /*0010*/ 	.byte	0x02, 0x03, 0x00, 0x00, 0x02, 0x06, 0x01, 0x00, 0x04, 0x0b, 0x08, 0x00, 0x09, 0x00, 0x00, 0x00
        /*0020*/ 	.byte	0x00, 0x00, 0x00, 0x00


//--------------------- .nv.info._Z7mmtt_smPKfS0_Pfi --------------------------
	.section	.nv.info._Z7mmtt_smPKfS0_Pfi,"",@"SHT_CUDA_INFO"
	.sectionflags	@""
	.align	4


	//----- nvinfo : EIATTR_CUDA_API_VERSION
	.align		4
        /*0000*/ 	.byte	0x04, 0x37
        /*0002*/ 	.short	(.L_7 - .L_6)
.L_6:
        /*0004*/ 	.word	0x00000082


	//----- nvinfo : EIATTR_KPARAM_INFO
	.align		4
.L_7:
        /*0008*/ 	.byte	0x04, 0x17
        /*000a*/ 	.short	(.L_9 - .L_8)
.L_8:
        /*000c*/ 	.word	0x00000000
        /*0010*/ 	.short	0x0003
        /*0012*/ 	.short	0x0018
        /*0014*/ 	.byte	0x00, 0xf0, 0x11, 0x00


	//----- nvinfo : EIATTR_KPARAM_INFO
	.align		4
.L_9:
        /*0018*/ 	.byte	0x04, 0x17
        /*001a*/ 	.short	(.L_11 - .L_10)
.L_10:
        /*001c*/ 	.word	0x00000000
        /*0020*/ 	.short	0x0002
        /*0022*/ 	.short	0x0010
        /*0024*/ 	.byte	0x00, 0xf5, 0x21, 0x00


	//----- nvinfo : EIATTR_KPARAM_INFO
	.align		4
.L_11:
        /*0028*/ 	.byte	0x04, 0x17
        /*002a*/ 	.short	(.L_13 - .L_12)
.L_12:
        /*002c*/ 	.word	0x00000000
        /*0030*/ 	.short	0x0001
        /*0032*/ 	.short	0x0008
        /*0034*/ 	.byte	0x00, 0xf5, 0x21, 0x00


	//----- nvinfo : EIATTR_KPARAM_INFO
	.align		4
.L_13:
        /*0038*/ 	.byte	0x04, 0x17
        /*003a*/ 	.short	(.L_15 - .L_14)
.L_14:
        /*003c*/ 	.word	0x00000000
        /*0040*/ 	.short	0x0000
        /*0042*/ 	.short	0x0000
        /*0044*/ 	.byte	0x00, 0xf5, 0x21, 0x00


	//----- nvinfo : EIATTR_SPARSE_MMA_MASK
	.align		4
.L_15:
        /*0048*/ 	.byte	0x03, 0x50
        /*004a*/ 	.short	0x0000


	//----- nvinfo : EIATTR_MAXREG_COUNT
	.align		4
        /*004c*/ 	.byte	0x03, 0x1b
        /*004e*/ 	.short	0x00ff


	//----- nvinfo : EIATTR_NUM_BARRIERS
	.align		4
        /*0050*/ 	.byte	0x02, 0x4c
        /*0052*/ 	.byte	0x01
	.zero		1


	//----- nvinfo : EIATTR_MERCURY_ISA_VERSION
	.align		4
        /*0054*/ 	.byte	0x03, 0x5f
        /*0056*/ 	.short	0x0101


	//----- nvinfo : EIATTR_VRC_CTA_INIT_COUNT
	.align		4
        /*0058*/ 	.byte	0x02, 0x4a
	.zero		1
	.zero		1


	//----- nvinfo : EIATTR_EXIT_INSTR_OFFSETS
	.align		4
        /*005c*/ 	.byte	0x04, 0x1c
        /*005e*/ 	.short	(.L_17 - .L_16)


	//   ....[0]....
.L_16:
        /*0060*/ 	.word	0x000005d0


	//   ....[1]....
        /*0064*/ 	.word	0x00000620


	//----- nvinfo : EIATTR_CBANK_PARAM_SIZE
	.align		4
.L_17:
        /*0068*/ 	.byte	0x03, 0x19
        /*006a*/ 	.short	0x001c


	//----- nvinfo : EIATTR_PARAM_CBANK
	.align		4
        /*006c*/ 	.byte	0x04, 0x0a
        /*006e*/ 	.short	(.L_19 - .L_18)
	.align		4
.L_18:
        /*0070*/ 	.word	index@(.nv.constant0._Z7mmtt_smPKfS0_Pfi)
        /*0074*/ 	.short	0x0380
        /*0076*/ 	.short	0x001c


	//----- nvinfo : EIATTR_SW_WAR
	.align		4
.L_19:
        /*0078*/ 	.byte	0x04, 0x36
        /*007a*/ 	.short	(.L_21 - .L_20)
.L_20:
        /*007c*/ 	.word	0x00000008
.L_21:


//--------------------- .nv.callgraph             --------------------------
	.section	.nv.callgraph,"",@"SHT_CUDA_CALLGRAPH"
	.align	4
	.sectionentsize	8
	.align		4
        /*0000*/ 	.word	0x00000000
	.align		4
        /*0004*/ 	.word	0xffffffff
	.align		4
        /*0008*/ 	.word	0x00000000
	.align		4
        /*000c*/ 	.word	0xfffffffe
	.align		4
        /*0010*/ 	.word	0x00000000
	.align		4
        /*0014*/ 	.word	0xfffffffd
	.align		4
        /*0018*/ 	.word	0x00000000
	.align		4
        /*001c*/ 	.word	0xfffffffc


//--------------------- .text._Z7mmtt_smPKfS0_Pfi --------------------------
	.section	.text._Z7mmtt_smPKfS0_Pfi,"ax",@progbits
	.align	128
        .global         _Z7mmtt_smPKfS0_Pfi
        .type           _Z7mmtt_smPKfS0_Pfi,@function
        .size           _Z7mmtt_smPKfS0_Pfi,(.L_x_3 - _Z7mmtt_smPKfS0_Pfi)
        .other          _Z7mmtt_smPKfS0_Pfi,@"STO_CUDA_ENTRY STV_DEFAULT"
_Z7mmtt_smPKfS0_Pfi:
.text._Z7mmtt_smPKfS0_Pfi:
[----:B------:R-:W-:Y:S01]  /*0000*/  LDC R1, c[0x0][0x37c] ;  /* 0x0000df00ff017b82 */ /* 0x000fe20000000800 */
[----:B------:R-:W0:Y:S01]  /*0010*/  LDCU UR6, c[0x0][0x398] ;  /* 0x00007300ff0677ac */ /* 0x000e220008000800 */
[----:B------:R-:W1:Y:S06]  /*0020*/  S2R R5, SR_TID.Y ;  /* 0x0000000000057919 */ /* 0x000e6c0000002200 */
[----:B------:R-:W1:Y:S01]  /*0030*/  LDC R0, c[0x0][0x364] ;  /* 0x0000d900ff007b82 */ /* 0x000e620000000800 */
[----:B------:R-:W-:Y:S01]  /*0040*/  HFMA2 R25, -RZ, RZ, 0, 0 ;  /* 0x00000000ff197431 */ /* 0x000fe200000001ff */
[----:B------:R-:W2:Y:S01]  /*0050*/  LDCU.64 UR8, c[0x0][0x358] ;  /* 0x00006b00ff0877ac */ /* 0x000ea20008000a00 */
[----:B------:R-:W3:Y:S05]  /*0060*/  S2R R7, SR_TID.X ;  /* 0x0000000000077919 */ /* 0x000eea0000002100 */
[----:B------:R-:W1:Y:S08]  /*0070*/  S2UR UR4, SR_CTAID.Y ;  /* 0x00000000000479c3 */ /* 0x000e700000002600 */
[----:B------:R-:W3:Y:S01]  /*0080*/  S2UR UR5, SR_CTAID.X ;  /* 0x00000000000579c3 */ /* 0x000ee20000002500 */
[----:B0-----:R-:W-:-:S04]  /*0090*/  MOV R4, UR6 ;  /* 0x0000000600047c02 */ /* 0x001fc80008000f00 */
[----:B------:R-:W-:-:S03]  /*00a0*/  ISETP.GE.AND P0, PT, R4, 0x1, PT ;  /* 0x000000010400780c */ /* 0x000fc60003f06270 */
[----:B------:R-:W3:Y:S01]  /*00b0*/  LDC R2, c[0x0][0x360] ;  /* 0x0000d800ff027b82 */ /* 0x000ee20000000800 */
[----:B-1----:R-:W-:Y:S02]  /*00c0*/  IMAD R3, R0, UR4, R5 ;  /* 0x0000000400037c24 */ /* 0x002fe4000f8e0205 */
[----:B---3--:R-:W-:-:S07]  /*00d0*/  IMAD R2, R2, UR5, R7 ;  /* 0x0000000502027c24 */ /* 0x008fce000f8e0207 */
[----:B--2---:R-:W-:Y:S05]  /*00e0*/  @!P0 BRA `(.L_x_0) ;  /* 0x0000000400308947 */ /* 0x004fea0003800000 */
[----:B------:R-:W0:Y:S01]  /*00f0*/  S2UR UR6, SR_CgaCtaId ;  /* 0x00000000000679c3 */ /* 0x000e220000008800 */
[----:B------:R-:W-:Y:S01]  /*0100*/  UMOV UR4, 0x400 ;  /* 0x0000040000047882 */ /* 0x000fe20000000000 */
[----:B------:R-:W-:Y:S01]  /*0110*/  IADD3 R6, PT, PT, R4, 0xf, RZ ;  /* 0x0000000f04067810 */ /* 0x000fe20007ffe0ff */
[----:B------:R-:W-:Y:S01]  /*0120*/  UIADD3 UR5, UPT, UPT, UR4, 0x400, URZ ;  /* 0x0000040004057890 */ /* 0x000fe2000fffe0ff */
[----:B------:R-:W-:Y:S01]  /*0130*/  MOV R25, RZ ;  /* 0x000000ff00197202 */ /* 0x000fe20000000f00 */
[-C--:B------:R-:W-:Y:S01]  /*0140*/  IMAD R17, R7, R4.reuse, R3 ;  /* 0x0000000407117224 */ /* 0x080fe200078e0203 */
[----:B------:R-:W-:Y:S01]  /*0150*/  SHF.R.U32.HI R19, RZ, 0x4, R6 ;  /* 0x00000004ff137819 */ /* 0x000fe20000011606 */
[----:B------:R-:W-:Y:S01]  /*0160*/  IMAD R6, R2, R4, R5 ;  /* 0x0000000402067224 */ /* 0x000fe200078e0205 */
[----:B------:R-:W1:Y:S02]  /*0170*/  LDC R0, c[0x0][0x398] ;  /* 0x0000e600ff007b82 */ /* 0x000e640000000800 */
[----:B------:R-:W-:-:S06]  /*0180*/  IADD3 R19, PT, PT, -R19, RZ, RZ ;  /* 0x000000ff13137210 */ /* 0x000fcc0007ffe1ff */
[----:B------:R-:W2:Y:S01]  /*0190*/  LDC.64 R22, c[0x0][0x388] ;  /* 0x0000e200ff167b82 */ /* 0x000ea20000000a00 */
[----:B0-----:R-:W-:Y:S02]  /*01a0*/  ULEA UR4, UR6, UR4, 0x18 ;  /* 0x0000000406047291 */ /* 0x001fe4000f8ec0ff */
[----:B------:R-:W-:-:S04]  /*01b0*/  ULEA UR5, UR6, UR5, 0x18 ;  /* 0x0000000506057291 */ /* 0x000fc8000f8ec0ff */
[----:B------:R-:W-:Y:S02]  /*01c0*/  LEA R16, R5, UR4, 0x6 ;  /* 0x0000000405107c11 */ /* 0x000fe4000f8e30ff */
[C---:B------:R-:W-:Y:S02]  /*01d0*/  LEA R18, R7.reuse, UR5, 0x2 ;  /* 0x0000000507127c11 */ /* 0x040fe4000f8e10ff */
[----:B------:R-:W-:Y:S02]  /*01e0*/  LEA R20, R7, R16, 0x2 ;  /* 0x0000001007147211 */ /* 0x000fe400078e10ff */
[----:B------:R-:W-:-:S07]  /*01f0*/  LEA R21, R5, R18, 0x6 ;  /* 0x0000001205157211 */ /* 0x000fce00078e30ff */
.L_x_1:
[----:B-1----:R-:W-:Y:S01]  /*0200*/  MOV R4, R0 ;  /* 0x0000000000047202 */ /* 0x002fe20000000f00 */
[----:B------:R-:W-:Y:S01]  /*0210*/  HFMA2 R29, -RZ, RZ, 0, 0 ;  /* 0x00000000ff1d7431 */ /* 0x000fe200000001ff */
[----:B------:R-:W-:Y:S02]  /*0220*/  VIMNMX R9, PT, PT, R2, R5, !PT ;  /* 0x0000000502097248 */ /* 0x000fe40007fe0100 */
[-C--:B------:R-:W-:Y:S02]  /*0230*/  ISETP.GE.AND P0, PT, R7, R4.reuse, PT ;  /* 0x000000040700720c */ /* 0x080fe40003f06270 */
[-C--:B------:R-:W-:Y:S01]  /*0240*/  ISETP.GE.AND P1, PT, R9, R4.reuse, PT ;  /* 0x000000040900720c */ /* 0x080fe20003f26270 */
[----:B--2---:R-:W-:Y:S01]  /*0250*/  IMAD.WIDE R8, R6, 0x4, R22 ;  /* 0x0000000406087825 */ /* 0x004fe200078e0216 */
[----:B------:R-:W-:Y:S02]  /*0260*/  ISETP.GE.U32.OR P0, PT, R3, R4, P0 ;  /* 0x000000040300720c */ /* 0x000fe40000706470 */
[----:B------:R-:W-:-:S09]  /*0270*/  MOV R24, RZ ;  /* 0x000000ff00187202 */ /* 0x000fd20000000f00 */
[----:B------:R-:W2:Y:S02]  /*0280*/  @!P1 LDG.E R24, desc[UR8][R8.64] ;  /* 0x0000000808189981 */ /* 0x000ea4000c1e1900 */
[----:B------:R-:W0:Y:S02]  /*0290*/  @!P0 LDC.64 R10, c[0x0][0x380] ;  /* 0x0000e000ff0a8b82 */ /* 0x000e240000000a00 */
[----:B0-----:R-:W-:-:S05]  /*02a0*/  @!P0 IMAD.WIDE.U32 R10, R17, 0x4, R10 ;  /* 0x00000004110a8825 */ /* 0x001fca00078e000a */
[----:B------:R-:W3:Y:S01]  /*02b0*/  @!P0 LDG.E R29, desc[UR8][R10.64] ;  /* 0x000000080a1d8981 */ /* 0x000ee2000c1e1900 */
[----:B------:R-:W-:-:S04]  /*02c0*/  IADD3 R19, PT, PT, R19, 0x1, RZ ;  /* 0x0000000113137810 */ /* 0x000fc80007ffe0ff */
[----:B------:R-:W-:Y:S02]  /*02d0*/  ISETP.NE.AND P0, PT, R19, RZ, PT ;  /* 0x000000ff1300720c */ /* 0x000fe40003f05270 */
[----:B------:R-:W-:Y:S02]  /*02e0*/  IADD3 R6, PT, PT, R6, 0x10, RZ ;  /* 0x0000001006067810 */ /* 0x000fe40007ffe0ff */
[----:B------:R-:W-:Y:S02]  /*02f0*/  IADD3 R5, PT, PT, R5, 0x10, RZ ;  /* 0x0000001005057810 */ /* 0x000fe40007ffe0ff */
[----:B------:R-:W-:Y:S02]  /*0300*/  IADD3 R7, PT, PT, R7, 0x10, RZ ;  /* 0x0000001007077810 */ /* 0x000fe40007ffe0ff */
[----:B------:R-:W-:Y:S01]  /*0310*/  LEA R17, R4, R17, 0x4 ;  /* 0x0000001104117211 */ /* 0x000fe200078e20ff */
[----:B---3--:R-:W-:Y:S04]  /*0320*/  STS [R20], R29 ;  /* 0x0000001d14007388 */ /* 0x008fe80000000800 */
[----:B--2---:R-:W-:Y:S01]  /*0330*/  STS [R21], R24 ;  /* 0x0000001815007388 */ /* 0x004fe20000000800 */
[----:B------:R-:W-:Y:S06]  /*0340*/  BAR.SYNC.DEFER_BLOCKING 0x0 ;  /* 0x0000000000007b1d */ /* 0x000fec0000010000 */
[----:B------:R-:W-:Y:S04]  /*0350*/  LDS R26, [R18] ;  /* 0x00000000121a7984 */ /* 0x000fe80000000800 */
[----:B------:R-:W0:Y:S04]  /*0360*/  LDS.128 R12, [R16] ;  /* 0x00000000100c7984 */ /* 0x000e280000000c00 */
[----:B------:R-:W1:Y:S04]  /*0370*/  LDS R28, [R18+0x40] ;  /* 0x00004000121c7984 */ /* 0x000e680000000800 */
[----:B------:R-:W2:Y:S04]  /*0380*/  LDS R27, [R18+0x80] ;  /* 0x00008000121b7984 */ /* 0x000ea80000000800 */
[----:B------:R-:W-:Y:S04]  /*0390*/  LDS.128 R8, [R16+0x10] ;  /* 0x0000100010087984 */ /* 0x000fe80000000c00 */
[----:B------:R-:W-:Y:S01]  /*03a0*/  LDS R24, [R18+0x140] ;  /* 0x0001400012187984 */ /* 0x000fe20000000800 */
[----:B0-----:R-:W-:-:S03]  /*03b0*/  FFMA R26, R12, R26, R25 ;  /* 0x0000001a0c1a7223 */ /* 0x001fc60000000019 */
[----:B------:R-:W0:Y:S01]  /*03c0*/  LDS R12, [R18+0xc0] ;  /* 0x0000c000120c7984 */ /* 0x000e220000000800 */
[----:B-1----:R-:W-:-:S03]  /*03d0*/  FFMA R26, R28, R13, R26 ;  /* 0x0000000d1c1a7223 */ /* 0x002fc6000000001a */
[----:B------:R-:W1:Y:S04]  /*03e0*/  LDS R13, [R18+0x100] ;  /* 0x00010000120d7984 */ /* 0x000e680000000800 */
[----:B------:R-:W3:Y:S01]  /*03f0*/  LDS R25, [R18+0x180] ;  /* 0x0001800012197984 */ /* 0x000ee20000000800 */
[----:B--2---:R-:W-:-:S04]  /*0400*/  FFMA R27, R27, R14, R26 ;  /* 0x0000000e1b1b7223 */ /* 0x004fc8000000001a */
[----:B0-----:R-:W-:Y:S02]  /*0410*/  FFMA R15, R12, R15, R27 ;  /* 0x0000000f0c0f7223 */ /* 0x001fe4000000001b */
[----:B------:R-:W-:Y:S02]  /*0420*/  LDS R27, [R18+0x200] ;  /* 0x00020000121b7984 */ /* 0x000fe40000000800 */
[----:B-1----:R-:W-:Y:S02]  /*0430*/  FFMA R13, R8, R13, R15 ;  /* 0x0000000d080d7223 */ /* 0x002fe4000000000f */
[----:B------:R-:W0:Y:S02]  /*0440*/  LDS R8, [R18+0x1c0] ;  /* 0x0001c00012087984 */ /* 0x000e240000000800 */
[----:B------:R-:W-:Y:S02]  /*0450*/  FFMA R26, R24, R9, R13 ;  /* 0x00000009181a7223 */ /* 0x000fe4000000000d */
[----:B------:R-:W1:Y:S04]  /*0460*/  LDS.128 R12, [R16+0x20] ;  /* 0x00002000100c7984 */ /* 0x000e680000000c00 */
[----:B------:R-:W2:Y:S01]  /*0470*/  LDS R24, [R18+0x240] ;  /* 0x0002400012187984 */ /* 0x000ea20000000800 */
[----:B---3--:R-:W-:-:S03]  /*0480*/  FFMA R9, R25, R10, R26 ;  /* 0x0000000a19097223 */ /* 0x008fc6000000001a */
[----:B------:R-:W3:Y:S01]  /*0490*/  LDS R25, [R18+0x280] ;  /* 0x0002800012197984 */ /* 0x000ee20000000800 */
[----:B0-----:R-:W-:-:S04]  /*04a0*/  FFMA R9, R8, R11, R9 ;  /* 0x0000000b08097223 */ /* 0x001fc80000000009 */
[----:B-1----:R-:W-:Y:S02]  /*04b0*/  FFMA R9, R12, R27, R9 ;  /* 0x0000001b0c097223 */ /* 0x002fe40000000009 */
[----:B------:R-:W0:Y:S02]  /*04c0*/  LDS R12, [R18+0x2c0] ;  /* 0x0002c000120c7984 */ /* 0x000e240000000800 */
[----:B--2---:R-:W-:Y:S02]  /*04d0*/  FFMA R24, R24, R13, R9 ;  /* 0x0000000d18187223 */ /* 0x004fe40000000009 */
[----:B------:R-:W-:Y:S04]  /*04e0*/  LDS R13, [R18+0x300] ;  /* 0x00030000120d7984 */ /* 0x000fe80000000800 */
[----:B------:R-:W1:Y:S01]  /*04f0*/  LDS.128 R8, [R16+0x30] ;  /* 0x0000300010087984 */ /* 0x000e620000000c00 */
[----:B---3--:R-:W-:-:S03]  /*0500*/  FFMA R25, R25, R14, R24 ;  /* 0x0000000e19197223 */ /* 0x008fc60000000018 */
[----:B------:R-:W2:Y:S04]  /*0510*/  LDS R27, [R18+0x340] ;  /* 0x00034000121b7984 */ /* 0x000ea80000000800 */
[----:B------:R-:W3:Y:S04]  /*0520*/  LDS R24, [R18+0x380] ;  /* 0x0003800012187984 */ /* 0x000ee80000000800 */
[----:B------:R-:W4:Y:S01]  /*0530*/  LDS R14, [R18+0x3c0] ;  /* 0x0003c000120e7984 */ /* 0x000f220000000800 */
[----:B0-----:R-:W-:-:S04]  /*0540*/  FFMA R15, R12, R15, R25 ;  /* 0x0000000f0c0f7223 */ /* 0x001fc80000000019 */
[----:B-1----:R-:W-:-:S04]  /*0550*/  FFMA R8, R8, R13, R15 ;  /* 0x0000000d08087223 */ /* 0x002fc8000000000f */
[----:B--2---:R-:W-:-:S04]  /*0560*/  FFMA R9, R27, R9, R8 ;  /* 0x000000091b097223 */ /* 0x004fc80000000008 */
[----:B---3--:R-:W-:-:S04]  /*0570*/  FFMA R9, R24, R10, R9 ;  /* 0x0000000a18097223 */ /* 0x008fc80000000009 */
[----:B----4-:R-:W-:Y:S01]  /*0580*/  FFMA R25, R14, R11, R9 ;  /* 0x0000000b0e197223 */ /* 0x010fe20000000009 */
[----:B------:R-:W-:Y:S06]  /*0590*/  BAR.SYNC.DEFER_BLOCKING 0x0 ;  /* 0x0000000000007b1d */ /* 0x000fec0000010000 */
[----:B------:R-:W-:Y:S05]  /*05a0*/  @P0 BRA `(.L_x_1) ;  /* 0xfffffffc00140947 */ /* 0x000fea000383ffff */
.L_x_0:
[----:B------:R-:W-:-:S04]  /*05b0*/  VIMNMX R5, PT, PT, R3, R2, !PT ;  /* 0x0000000203057248 */ /* 0x000fc80007fe0100 */
[----:B------:R-:W-:-:S13]  /*05c0*/  ISETP.GE.AND P0, PT, R5, R4, PT ;  /* 0x000000040500720c */ /* 0x000fda0003f06270 */
[----:B------:R-:W-:Y:S05]  /*05d0*/  @P0 EXIT ;  /* 0x000000000000094d */ /* 0x000fea0003800000 */
[----:B------:R-:W0:Y:S01]  /*05e0*/  LDC.64 R6, c[0x0][0x390] ;  /* 0x0000e400ff067b82 */ /* 0x000e220000000a00 */
[----:B------:R-:W-:-:S04]  /*05f0*/  IMAD R3, R3, R4, R2 ;  /* 0x0000000403037224 */ /* 0x000fc800078e0202 */
[----:B0-----:R-:W-:-:S05]  /*0600*/  IMAD.WIDE R2, R3, 0x4, R6 ;  /* 0x0000000403027825 */ /* 0x001fca00078e0206 */
[----:B------:R-:W-:Y:S01]  /*0610*/  STG.E desc[UR8][R2.64], R25 ;  /* 0x0000001902007986 */ /* 0x000fe2000c101908 */
[----:B------:R-:W-:Y:S05]  /*0620*/  EXIT ;  /* 0x000000000000794d */ /* 0x000fea0003800000 */
.L_x_2:
[----:B------:R-:W-:-:S00]  /*0630*/  BRA `(.L_x_2) ;  /* 0xfffffffc00fc7947 */ /* 0x000fc0000383ffff */
[----:B------:R-:W-:-:S00]  /*0640*/  NOP ;  /* 0x0000000000007918 */ /* 0x000fc00000000000 */
        /* <DEDUP_REMOVED lines=11> */
.L_x_3:


//--------------------- .nv.shared._Z7mmtt_smPKfS0_Pfi --------------------------
	.section	.nv.shared._Z7mmtt_smPKfS0_Pfi,"aw",@nobits
	.sectionflags	@""
	.align	4
.nv.shared._Z7mmtt_smPKfS0_Pfi:
	.zero		3072


//--------------------- .nv.shared.reserved.0     --------------------------
	.section	.nv.shared.reserved.0,"aw",@nobits
	.weak		__nv_reservedSMEM_offset_0_alias
	.size		__nv_reservedSMEM_offset_0_alias, 0, 64
	.other		__nv_reservedSMEM_offset_0_alias,@"STO_CUDA_RESERVED_SHARED STV_DEFAULT"
__nv_reservedSMEM_offset_0_alias:
	.zero		0
	.zero		64


//--------------------- .nv.constant0._Z7mmtt_smPKfS0_Pfi --------------------------
	.section	.nv.constant0._Z7mmtt_smPKfS0_Pfi,"a",@progbits
	.sectionflags	@""
	.align	4
.nv.constant0._Z7mmtt_smPKfS0_Pfi:
	.zero		924


//--------------------- SYMBOLS --------------------------

	.type		.nv.reservedSmem.offset0,@object
	.size		.nv.reservedSmem.offset0,0x4
	.type		.nv.reservedSmem.cap,@object
	.size		.nv.reservedSmem.cap,0x4
